//
// Generated by NVIDIA NVVM Compiler
//
// Compiler Build ID: CL-36424714
// Cuda compilation tools, release 13.0, V13.0.88
// Based on NVVM 20.0.0
//

.version 9.0
.target sm_100
.address_size 64

	// .globl	_Z17aggregationKernelPcPjj
// _ZZ17aggregationKernelPcPjjE6hist_s has been demoted

.visible .entry _Z17aggregationKernelPcPjj(
	.param .u64 .ptr .align 1 _Z17aggregationKernelPcPjj_param_0,
	.param .u64 .ptr .align 1 _Z17aggregationKernelPcPjj_param_1,
	.param .u32 _Z17aggregationKernelPcPjj_param_2
)
{
	.reg .pred 	%p<12>;
	.reg .b16 	%rs<6>;
	.reg .b32 	%r<63>;
	.reg .b64 	%rd<13>;
	// demoted variable
	.shared .align 4 .b8 _ZZ17aggregationKernelPcPjjE6hist_s[28];
	ld.param.u64 	%rd6, [_Z17aggregationKernelPcPjj_param_0];
	ld.param.u64 	%rd7, [_Z17aggregationKernelPcPjj_param_1];
	ld.param.u32 	%r29, [_Z17aggregationKernelPcPjj_param_2];
	mov.u32 	%r62, %tid.x;
	setp.gt.u32 	%p1, %r62, 6;
	@%p1 bra 	$L__BB0_3;
	mov.u32 	%r2, %ntid.x;
	shl.b32 	%r30, %r62, 2;
	mov.u32 	%r31, _ZZ17aggregationKernelPcPjjE6hist_s;
	add.s32 	%r52, %r31, %r30;
	shl.b32 	%r4, %r2, 2;
	mov.u32 	%r53, %r62;
$L__BB0_2:
	mov.b32 	%r32, 0;
	st.shared.u32 	[%r52], %r32;
	add.s32 	%r53, %r53, %r2;
	add.s32 	%r52, %r52, %r4;
	setp.lt.u32 	%p2, %r53, 7;
	@%p2 bra 	$L__BB0_2;
$L__BB0_3:
	bar.sync 	0;
	mov.u32 	%r35, %ctaid.x;
	mov.u32 	%r9, %ntid.x;
	mad.lo.s32 	%r54, %r35, %r9, %r62;
	setp.ge.u32 	%p3, %r54, %r29;
	mov.b32 	%r58, -1;
	mov.b32 	%r57, 0;
	@%p3 bra 	$L__BB0_11;
	mov.u32 	%r38, %nctaid.x;
	mul.lo.s32 	%r11, %r9, %r38;
	cvta.to.global.u64 	%rd1, %rd6;
	mov.b32 	%r57, 0;
	mov.b32 	%r58, -1;
$L__BB0_5:
	mov.u32 	%r14, %r57;
	mov.u32 	%r13, %r58;
	cvt.u64.u32 	%rd8, %r54;
	add.s64 	%rd9, %rd1, %rd8;
	ld.global.u8 	%rs2, [%rd9];
	add.s16 	%rs1, %rs2, -97;
	and.b16  	%rs3, %rs1, 255;
	setp.gt.u16 	%p4, %rs3, 25;
	@%p4 bra 	$L__BB0_10;
	and.b16  	%rs4, %rs1, 252;
	shr.u16 	%rs5, %rs4, 2;
	cvt.u32.u16 	%r58, %rs5;
	setp.ne.s32 	%p5, %r13, %r58;
	@%p5 bra 	$L__BB0_8;
	add.s32 	%r57, %r14, 1;
	mov.u32 	%r58, %r13;
	bra.uni 	$L__BB0_10;
$L__BB0_8:
	setp.eq.s32 	%p6, %r14, 0;
	mov.b32 	%r57, 1;
	@%p6 bra 	$L__BB0_10;
	shl.b32 	%r41, %r13, 2;
	mov.u32 	%r42, _ZZ17aggregationKernelPcPjjE6hist_s;
	add.s32 	%r43, %r42, %r41;
	atom.shared.add.u32 	%r44, [%r43], %r14;
$L__BB0_10:
	add.s32 	%r54, %r54, %r11;
	setp.lt.u32 	%p7, %r54, %r29;
	@%p7 bra 	$L__BB0_5;
$L__BB0_11:
	setp.eq.s32 	%p8, %r57, 0;
	@%p8 bra 	$L__BB0_13;
	shl.b32 	%r45, %r58, 2;
	mov.u32 	%r46, _ZZ17aggregationKernelPcPjjE6hist_s;
	add.s32 	%r47, %r46, %r45;
	atom.shared.add.u32 	%r48, [%r47], %r57;
$L__BB0_13:
	setp.gt.u32 	%p9, %r62, 6;
	bar.sync 	0;
	@%p9 bra 	$L__BB0_18;
	mul.wide.u32 	%rd10, %r62, 4;
	cvta.to.global.u64 	%rd11, %rd7;
	add.s64 	%rd12, %rd11, %rd10;
	mul.wide.u32 	%rd3, %r9, 4;
	shl.b32 	%r49, %r62, 2;
	mov.u32 	%r50, _ZZ17aggregationKernelPcPjjE6hist_s;
	add.s32 	%r61, %r50, %r49;
	shl.b32 	%r23, %r9, 2;
$L__BB0_15:
	ld.shared.u32 	%r26, [%r61];
	setp.eq.s32 	%p10, %r26, 0;
	@%p10 bra 	$L__BB0_17;
	atom.global.add.u32 	%r51, [%rd12], %r26;
$L__BB0_17:
	add.s32 	%r62, %r62, %r9;
	add.s64 	%rd12, %rd12, %rd3;
	add.s32 	%r61, %r61, %r23;
	setp.lt.u32 	%p11, %r62, 7;
	@%p11 bra 	$L__BB0_15;
$L__BB0_18:
	ret;

}


// ===== COMPILED SASS (sm_100) =====

	.target	sm_100

	.elftype	@"ET_EXEC"


//--------------------- .note.nv.tkinfo           --------------------------
	.section	.note.nv.tkinfo,"",@"SHT_NOTE"
	.sectionflags	@"SHF_NOTE_NV_TKINFO"
	.tkinfo
        /*0018*/ 	.word	0x00000002
        /*0030*/ 	.string	""
        /*0030*/ 	.string	"ptxas"
        /*0030*/ 	.string	"Cuda compilation tools, release 13.0, V13.0.88"
        /*0030*/ 	.string	"Build cuda_13.0.r13.0/compiler.36424714_0"
        /*0030*/ 	.string	"-arch sm_100 -m 64 "



//--------------------- .note.nv.cuinfo           --------------------------
	.section	.note.nv.cuinfo,"",@"SHT_NOTE"
	.sectionflags	@"SHF_NOTE_NV_CUINFO"
        /*0018*/ 	.short	0x0002
        /*001a*/ 	.short	0x0064
        /*001c*/ 	.short	0x0082
	.zero		2


//--------------------- .nv.info                  --------------------------
	.section	.nv.info,"",@"SHT_CUDA_INFO"
	.align	4


	//----- nvinfo : EIATTR_REGCOUNT
	.align		4
        /*0000*/ 	.byte	0x04, 0x2f
        /*0002*/ 	.short	(.L_1 - .L_0)
	.align		4
.L_0:
        /*0004*/ 	.word	index@(_Z17aggregationKernelPcPjj)
        /*0008*/ 	.word	0x0000000d


	//----- nvinfo : EIATTR_FRAME_SIZE
	.align		4
.L_1:
        /*000c*/ 	.byte	0x04, 0x11
        /*000e*/ 	.short	(.L_3 - .L_2)
	.align		4
.L_2:
        /*0010*/ 	.word	index@(_Z17aggregationKernelPcPjj)
        /*0014*/ 	.word	0x00000000


	//----- nvinfo : EIATTR_MIN_STACK_SIZE
	.align		4
.L_3:
        /*0018*/ 	.byte	0x04, 0x12
        /*001a*/ 	.short	(.L_5 - .L_4)
	.align		4
.L_4:
        /*001c*/ 	.word	index@(_Z17aggregationKernelPcPjj)
        /*0020*/ 	.word	0x00000000
.L_5:


//--------------------- .nv.compat                --------------------------
	.section	.nv.compat,"",@"SHT_CUDA_COMPAT_INFO"
	.align	4
        /*0000*/ 	.byte	0x02, 0x09, 0x00, 0x00, 0x02, 0x02, 0x01, 0x00, 0x02, 0x05, 0x05, 0x00, 0x03, 0x07, 0x01, 0x01
        /*0010*/ 	.byte	0x02, 0x03, 0x00, 0x00, 0x02, 0x06, 0x01, 0x00, 0x04, 0x0b, 0x08, 0x00, 0x09, 0x00, 0x00, 0x00
        /*0020*/ 	.byte	0x00, 0x00, 0x00, 0x00


//--------------------- .nv.info._Z17aggregationKernelPcPjj --------------------------
	.section	.nv.info._Z17aggregationKernelPcPjj,"",@"SHT_CUDA_INFO"
	.sectionflags	@""
	.align	4


	//----- nvinfo : EIATTR_CUDA_API_VERSION
	.align		4
        /*0000*/ 	.byte	0x04, 0x37
        /*0002*/ 	.short	(.L_7 - .L_6)
.L_6:
        /*0004*/ 	.word	0x00000082


	//----- nvinfo : EIATTR_KPARAM_INFO
	.align		4
.L_7:
        /*0008*/ 	.byte	0x04, 0x17
        /*000a*/ 	.short	(.L_9 - .L_8)
.L_8:
        /*000c*/ 	.word	0x00000000
        /*0010*/ 	.short	0x0002
        /*0012*/ 	.short	0x0010
        /*0014*/ 	.byte	0x00, 0xf0, 0x11, 0x00


	//----- nvinfo : EIATTR_KPARAM_INFO
	.align		4
.L_9:
        /*0018*/ 	.byte	0x04, 0x17
        /*001a*/ 	.short	(.L_11 - .L_10)
.L_10:
        /*001c*/ 	.word	0x00000000
        /*0020*/ 	.short	0x0001
        /*0022*/ 	.short	0x0008
        /*0024*/ 	.byte	0x00, 0xf5, 0x21, 0x00


	//----- nvinfo : EIATTR_KPARAM_INFO
	.align		4
.L_11:
        /*0028*/ 	.byte	0x04, 0x17
        /*002a*/ 	.short	(.L_13 - .L_12)
.L_12:
        /*002c*/ 	.word	0x00000000
        /*0030*/ 	.short	0x0000
        /*0032*/ 	.short	0x0000
        /*0034*/ 	.byte	0x00, 0xf5, 0x21, 0x00


	//----- nvinfo : EIATTR_SPARSE_MMA_MASK
	.align		4
.L_13:
        /*0038*/ 	.byte	0x03, 0x50
        /*003a*/ 	.short	0x0000


	//----- nvinfo : EIATTR_MAXREG_COUNT
	.align		4
        /*003c*/ 	.byte	0x03, 0x1b
        /*003e*/ 	.short	0x00ff


	//----- nvinfo : EIATTR_NUM_BARRIERS
	.align		4
        /*0040*/ 	.byte	0x02, 0x4c
        /*0042*/ 	.byte	0x01
	.zero		1


	//----- nvinfo : EIATTR_MERCURY_ISA_VERSION
	.align		4
        /*0044*/ 	.byte	0x03, 0x5f
        /*0046*/ 	.short	0x0101


	//----- nvinfo : EIATTR_VRC_CTA_INIT_COUNT
	.align		4
        /*0048*/ 	.byte	0x02, 0x4a
	.zero		1
	.zero		1


	//----- nvinfo : EIATTR_EXIT_INSTR_OFFSETS
	.align		4
        /*004c*/ 	.byte	0x04, 0x1c
        /*004e*/ 	.short	(.L_15 - .L_14)


	//   ....[0]....
.L_14:
        /*0050*/ 	.word	0x000004b0


	//   ....[1]....
        /*0054*/ 	.word	0x000005d0


	//----- nvinfo : EIATTR_CRS_STACK_SIZE
	.align		4
.L_15:
        /*0058*/ 	.byte	0x04, 0x1e
        /*005a*/ 	.short	(.L_17 - .L_16)
.L_16:
        /*005c*/ 	.word	0x00000000


	//----- nvinfo : EIATTR_CBANK_PARAM_SIZE
	.align		4
.L_17:
        /*0060*/ 	.byte	0x03, 0x19
        /*0062*/ 	.short	0x0014


	//----- nvinfo : EIATTR_PARAM_CBANK
	.align		4
        /*0064*/ 	.byte	0x04, 0x0a
        /*0066*/ 	.short	(.L_19 - .L_18)
	.align		4
.L_18:
        /*0068*/ 	.word	index@(.nv.constant0._Z17aggregationKernelPcPjj)
        /*006c*/ 	.short	0x0380
        /*006e*/ 	.short	0x0014


	//----- nvinfo : EIATTR_SW_WAR
	.align		4
.L_19:
        /*0070*/ 	.byte	0x04, 0x36
        /*0072*/ 	.short	(.L_21 - .L_20)
.L_20:
        /*0074*/ 	.word	0x00000008
.L_21:


//--------------------- .nv.callgraph             --------------------------
	.section	.nv.callgraph,"",@"SHT_CUDA_CALLGRAPH"
	.align	4
	.sectionentsize	8
	.align		4
        /*0000*/ 	.word	0x00000000
	.align		4
        /*0004*/ 	.word	0xffffffff
	.align		4
        /*0008*/ 	.word	0x00000000
	.align		4
        /*000c*/ 	.word	0xfffffffe
	.align		4
        /*0010*/ 	.word	0x00000000
	.align		4
        /*0014*/ 	.word	0xfffffffd
	.align		4
        /*0018*/ 	.word	0x00000000
	.align		4
        /*001c*/ 	.word	0xfffffffc


//--------------------- .text._Z17aggregationKernelPcPjj --------------------------
	.section	.text._Z17aggregationKernelPcPjj,"ax",@progbits
	.align	128
        .global         _Z17aggregationKernelPcPjj
        .type           _Z17aggregationKernelPcPjj,@function
        .size           _Z17aggregationKernelPcPjj,(.L_x_14 - _Z17aggregationKernelPcPjj)
        .other          _Z17aggregationKernelPcPjj,@"STO_CUDA_ENTRY STV_DEFAULT"
_Z17aggregationKernelPcPjj:
.text._Z17aggregationKernelPcPjj:
[----:B------:R-:W-:Y:S01]  /*0000*/  LDC R1, c[0x0][0x37c] ;  /* 0x0000df00ff017b82 */ /* 0x000fe20000000800 */
[----:B------:R-:W0:Y:S01]  /*0010*/  S2R R5, SR_TID.X ;  /* 0x0000000000057919 */ /* 0x000e220000002100 */
[----:B------:R-:W-:Y:S01]  /*0020*/  BSSY.RECONVERGENT B0, `(.L_x_0) ;  /* 0x000000e000007945 */ /* 0x000fe20003800200 */
[----:B0-----:R-:W-:-:S13]  /*0030*/  ISETP.GT.U32.AND P0, PT, R5, 0x6, PT ;  /* 0x000000060500780c */ /* 0x001fda0003f04070 */
[----:B------:R-:W-:Y:S05]  /*0040*/  @P0 BRA `(.L_x_1) ;  /* 0x00000000002c0947 */ /* 0x000fea0003800000 */
[----:B------:R-:W0:Y:S01]  /*0050*/  S2UR UR5, SR_CgaCtaId ;  /* 0x00000000000579c3 */ /* 0x000e220000008800 */
[----:B------:R-:W-:Y:S01]  /*0060*/  UMOV UR4, 0x400 ;  /* 0x0000040000047882 */ /* 0x000fe20000000000 */
[----:B------:R-:W-:-:S06]  /*0070*/  IMAD.MOV.U32 R2, RZ, RZ, R5 ;  /* 0x000000ffff027224 */ /* 0x000fcc00078e0005 */
[----:B------:R-:W1:Y:S01]  /*0080*/  LDC R3, c[0x0][0x360] ;  /* 0x0000d800ff037b82 */ /* 0x000e620000000800 */
[----:B0-----:R-:W-:-:S06]  /*0090*/  ULEA UR4, UR5, UR4, 0x18 ;  /* 0x0000000405047291 */ /* 0x001fcc000f8ec0ff */
[----:B------:R-:W-:-:S07]  /*00a0*/  LEA R0, R5, UR4, 0x2 ;  /* 0x0000000405007c11 */ /* 0x000fce000f8e10ff */
.L_x_2:
[C---:B-1----:R-:W-:Y:S01]  /*00b0*/  IMAD.IADD R2, R3.reuse, 0x1, R2 ;  /* 0x0000000103027824 */ /* 0x042fe200078e0202 */
[----:B------:R0:W-:Y:S04]  /*00c0*/  STS [R0], RZ ;  /* 0x000000ff00007388 */ /* 0x0001e80000000800 */
[----:B------:R-:W-:Y:S01]  /*00d0*/  ISETP.GE.U32.AND P0, PT, R2, 0x7, PT ;  /* 0x000000070200780c */ /* 0x000fe20003f06070 */
[----:B0-----:R-:W-:-:S12]  /*00e0*/  IMAD R0, R3, 0x4, R0 ;  /* 0x0000000403007824 */ /* 0x001fd800078e0200 */
[----:B------:R-:W-:Y:S05]  /*00f0*/  @!P0 BRA `(.L_x_2) ;  /* 0xfffffffc00ec8947 */ /* 0x000fea000383ffff */
.L_x_1:
[----:B------:R-:W-:Y:S05]  /*0100*/  BSYNC.RECONVERGENT B0 ;  /* 0x0000000000007941 */ /* 0x000fea0003800200 */
.L_x_0:
[----:B------:R-:W0:Y:S01]  /*0110*/  S2UR UR4, SR_CTAID.X ;  /* 0x00000000000479c3 */ /* 0x000e220000002500 */
[----:B------:R-:W1:Y:S01]  /*0120*/  LDCU UR5, c[0x0][0x390] ;  /* 0x00007200ff0577ac */ /* 0x000e620008000800 */
[----:B------:R-:W-:Y:S01]  /*0130*/  BSSY.RECONVERGENT B0, `(.L_x_3) ;  /* 0x000002c000007945 */ /* 0x000fe20003800200 */
[----:B------:R-:W-:Y:S01]  /*0140*/  IMAD.MOV.U32 R4, RZ, RZ, -0x1 ;  /* 0xffffffffff047424 */ /* 0x000fe200078e00ff */
[----:B------:R-:W2:Y:S01]  /*0150*/  LDCU.64 UR6, c[0x0][0x358] ;  /* 0x00006b00ff0677ac */ /* 0x000ea20008000a00 */
[----:B------:R-:W-:-:S03]  /*0160*/  IMAD.MOV.U32 R6, RZ, RZ, RZ ;  /* 0x000000ffff067224 */ /* 0x000fc600078e00ff */
[----:B------:R-:W0:Y:S01]  /*0170*/  LDC R10, c[0x0][0x360] ;  /* 0x0000d800ff0a7b82 */ /* 0x000e220000000800 */
[----:B------:R-:W3:Y:S01]  /*0180*/  LDCU UR10, c[0x0][0x390] ;  /* 0x00007200ff0a77ac */ /* 0x000ee20008000800 */
[----:B------:R-:W4:Y:S01]  /*0190*/  LDCU.64 UR8, c[0x0][0x380] ;  /* 0x00007000ff0877ac */ /* 0x000f220008000a00 */
[----:B0-----:R-:W-:-:S05]  /*01a0*/  IMAD R0, R10, UR4, R5 ;  /* 0x000000040a007c24 */ /* 0x001fca000f8e0205 */
[----:B------:R-:W-:Y:S01]  /*01b0*/  BAR.SYNC.DEFER_BLOCKING 0x0 ;  /* 0x0000000000007b1d */ /* 0x000fe20000010000 */
[----:B-1----:R-:W-:-:S13]  /*01c0*/  ISETP.GE.U32.AND P0, PT, R0, UR5, PT ;  /* 0x0000000500007c0c */ /* 0x002fda000bf06070 */
[----:B--234-:R-:W-:Y:S05]  /*01d0*/  @P0 BRA `(.L_x_4) ;  /* 0x0000000000840947 */ /* 0x01cfea0003800000 */
[----:B------:R-:W0:Y:S01]  /*01e0*/  LDCU UR4, c[0x0][0x370] ;  /* 0x00006e00ff0477ac */ /* 0x000e220008000800 */
[----:B------:R-:W-:Y:S01]  /*01f0*/  IMAD.MOV.U32 R6, RZ, RZ, RZ ;  /* 0x000000ffff067224 */ /* 0x000fe200078e00ff */
[----:B------:R-:W-:Y:S01]  /*0200*/  MOV R4, 0xffffffff ;  /* 0xffffffff00047802 */ /* 0x000fe20000000f00 */
[----:B0-----:R-:W-:-:S07]  /*0210*/  IMAD R7, R10, UR4, RZ ;  /* 0x000000040a077c24 */ /* 0x001fce000f8e02ff */
.L_x_7:
[----:B0-----:R-:W-:-:S05]  /*0220*/  IADD3 R2, P0, PT, R0, UR8, RZ ;  /* 0x0000000800027c10 */ /* 0x001fca000ff1e0ff */
[----:B------:R-:W-:-:S05]  /*0230*/  IMAD.X R3, RZ, RZ, UR9, P0 ;  /* 0x00000009ff037e24 */ /* 0x000fca00080e06ff */
[----:B------:R-:W2:Y:S01]  /*0240*/  LDG.E.U8 R2, desc[UR6][R2.64] ;  /* 0x0000000602027981 */ /* 0x000ea2000c1e1100 */
[----:B------:R-:W-:Y:S01]  /*0250*/  IMAD.IADD R0, R7, 0x1, R0 ;  /* 0x0000000107007824 */ /* 0x000fe200078e0200 */
[----:B------:R-:W-:Y:S04]  /*0260*/  BSSY.RECONVERGENT B1, `(.L_x_5) ;  /* 0x0000017000017945 */ /* 0x000fe80003800200 */
[----:B------:R-:W-:Y:S01]  /*0270*/  ISETP.GE.U32.AND P0, PT, R0, UR10, PT ;  /* 0x0000000a00007c0c */ /* 0x000fe2000bf06070 */
[----:B--2---:R-:W-:-:S05]  /*0280*/  VIADD R9, R2, 0xffffff9f ;  /* 0xffffff9f02097836 */ /* 0x004fca0000000000 */
[----:B------:R-:W-:-:S04]  /*0290*/  LOP3.LUT R8, R9, 0xff, RZ, 0xc0, !PT ;  /* 0x000000ff09087812 */ /* 0x000fc800078ec0ff */
[----:B------:R-:W-:-:S13]  /*02a0*/  ISETP.GT.U32.AND P1, PT, R8, 0x19, PT ;  /* 0x000000190800780c */ /* 0x000fda0003f24070 */
[----:B------:R-:W-:Y:S05]  /*02b0*/  @P1 BRA `(.L_x_6) ;  /* 0x0000000000441947 */ /* 0x000fea0003800000 */
[----:B------:R-:W-:Y:S01]  /*02c0*/  LOP3.LUT R2, R9, 0xfc, RZ, 0xc0, !PT ;  /* 0x000000fc09027812 */ /* 0x000fe200078ec0ff */
[----:B------:R-:W-:-:S03]  /*02d0*/  IMAD.MOV.U32 R3, RZ, RZ, R4 ;  /* 0x000000ffff037224 */ /* 0x000fc600078e0004 */
[----:B------:R-:W-:Y:S01]  /*02e0*/  SHF.R.U32.HI R9, RZ, 0x2, R2 ;  /* 0x00000002ff097819 */ /* 0x000fe20000011602 */
[----:B------:R-:W-:-:S03]  /*02f0*/  IMAD.MOV.U32 R2, RZ, RZ, R6 ;  /* 0x000000ffff027224 */ /* 0x000fc600078e0006 */
[-C--:B------:R-:W-:Y:S02]  /*0300*/  ISETP.NE.AND P1, PT, R4, R9.reuse, PT ;  /* 0x000000090400720c */ /* 0x080fe40003f25270 */
[----:B------:R-:W-:-:S11]  /*0310*/  MOV R4, R9 ;  /* 0x0000000900047202 */ /* 0x000fd60000000f00 */
[----:B------:R-:W-:Y:S02]  /*0320*/  @!P1 VIADD R6, R6, 0x1 ;  /* 0x0000000106069836 */ /* 0x000fe40000000000 */
[----:B------:R-:W-:Y:S01]  /*0330*/  @!P1 IMAD.MOV.U32 R4, RZ, RZ, R3 ;  /* 0x000000ffff049224 */ /* 0x000fe200078e0003 */
[----:B------:R-:W-:Y:S06]  /*0340*/  @!P1 BRA `(.L_x_6) ;  /* 0x0000000000209947 */ /* 0x000fec0003800000 */
[----:B------:R-:W-:Y:S01]  /*0350*/  ISETP.NE.AND P1, PT, R6, RZ, PT ;  /* 0x000000ff0600720c */ /* 0x000fe20003f25270 */
[----:B------:R-:W-:-:S12]  /*0360*/  HFMA2 R6, -RZ, RZ, 0, 5.9604644775390625e-08 ;  /* 0x00000001ff067431 */ /* 0x000fd800000001ff */
[----:B------:R-:W-:Y:S05]  /*0370*/  @!P1 BRA `(.L_x_6) ;  /* 0x0000000000149947 */ /* 0x000fea0003800000 */
[----:B------:R-:W0:Y:S01]  /*0380*/  S2UR UR5, SR_CgaCtaId ;  /* 0x00000000000579c3 */ /* 0x000e220000008800 */
[----:B------:R-:W-:Y:S02]  /*0390*/  UMOV UR4, 0x400 ;  /* 0x0000040000047882 */ /* 0x000fe40000000000 */
[----:B0-----:R-:W-:-:S06]  /*03a0*/  ULEA UR4, UR5, UR4, 0x18 ;  /* 0x0000000405047291 */ /* 0x001fcc000f8ec0ff */
[----:B------:R-:W-:-:S05]  /*03b0*/  LEA R3, R3, UR4, 0x2 ;  /* 0x0000000403037c11 */ /* 0x000fca000f8e10ff */
[----:B------:R0:W-:Y:S02]  /*03c0*/  ATOMS.ADD RZ, [R3], R2 ;  /* 0x0000000203ff738c */ /* 0x0001e40000000000 */
.L_x_6:
[----:B------:R-:W-:Y:S05]  /*03d0*/  BSYNC.RECONVERGENT B1 ;  /* 0x0000000000017941 */ /* 0x000fea0003800200 */
.L_x_5:
[----:B------:R-:W-:Y:S05]  /*03e0*/  @!P0 BRA `(.L_x_7) ;  /* 0xfffffffc008c8947 */ /* 0x000fea000383ffff */
.L_x_4:
[----:B------:R-:W-:Y:S05]  /*03f0*/  BSYNC.RECONVERGENT B0 ;  /* 0x0000000000007941 */ /* 0x000fea0003800200 */
.L_x_3:
[----:B------:R-:W-:Y:S01]  /*0400*/  ISETP.NE.AND P0, PT, R6, RZ, PT ;  /* 0x000000ff0600720c */ /* 0x000fe20003f05270 */
[----:B------:R-:W-:Y:S01]  /*0410*/  BSSY.RECONVERGENT B0, `(.L_x_8) ;  /* 0x0000008000007945 */ /* 0x000fe20003800200 */
[----:B------:R-:W-:-:S11]  /*0420*/  ISETP.GT.U32.AND P1, PT, R5, 0x6, PT ;  /* 0x000000060500780c */ /* 0x000fd60003f24070 */
[----:B------:R-:W-:Y:S05]  /*0430*/  @!P0 BRA `(.L_x_9) ;  /* 0x0000000000148947 */ /* 0x000fea0003800000 */
[----:B------:R-:W1:Y:S01]  /*0440*/  S2UR UR5, SR_CgaCtaId ;  /* 0x00000000000579c3 */ /* 0x000e620000008800 */
[----:B------:R-:W-:Y:S02]  /*0450*/  UMOV UR4, 0x400 ;  /* 0x0000040000047882 */ /* 0x000fe40000000000 */
[----:B-1----:R-:W-:-:S06]  /*0460*/  ULEA UR4, UR5, UR4, 0x18 ;  /* 0x0000000405047291 */ /* 0x002fcc000f8ec0ff */
[----:B0-----:R-:W-:-:S05]  /*0470*/  LEA R3, R4, UR4, 0x2 ;  /* 0x0000000404037c11 */ /* 0x001fca000f8e10ff */
[----:B------:R1:W-:Y:S02]  /*0480*/  ATOMS.ADD RZ, [R3], R6 ;  /* 0x0000000603ff738c */ /* 0x0003e40000000000 */
.L_x_9:
[----:B------:R-:W-:Y:S05]  /*0490*/  BSYNC.RECONVERGENT B0 ;  /* 0x0000000000007941 */ /* 0x000fea0003800200 */
.L_x_8:
[----:B------:R-:W-:Y:S06]  /*04a0*/  BAR.SYNC.DEFER_BLOCKING 0x0 ;  /* 0x0000000000007b1d */ /* 0x000fec0000010000 */
[----:B------:R-:W-:Y:S05]  /*04b0*/  @P1 EXIT ;  /* 0x000000000000194d */ /* 0x000fea0003800000 */
[----:B------:R-:W2:Y:S01]  /*04c0*/  S2UR UR5, SR_CgaCtaId ;  /* 0x00000000000579c3 */ /* 0x000ea20000008800 */
[----:B------:R-:W-:-:S07]  /*04d0*/  UMOV UR4, 0x400 ;  /* 0x0000040000047882 */ /* 0x000fce0000000000 */
[----:B01----:R-:W0:Y:S01]  /*04e0*/  LDC.64 R2, c[0x0][0x388] ;  /* 0x0000e200ff027b82 */ /* 0x003e220000000a00 */
[----:B--2---:R-:W-:-:S06]  /*04f0*/  ULEA UR4, UR5, UR4, 0x18 ;  /* 0x0000000405047291 */ /* 0x004fcc000f8ec0ff */
[C---:B------:R-:W-:Y:S01]  /*0500*/  LEA R0, R5.reuse, UR4, 0x2 ;  /* 0x0000000405007c11 */ /* 0x040fe2000f8e10ff */
[----:B0-----:R-:W-:-:S07]  /*0510*/  IMAD.WIDE.U32 R2, R5, 0x4, R2 ;  /* 0x0000000405027825 */ /* 0x001fce00078e0002 */
.L_x_12:
[----:B------:R-:W0:Y:S01]  /*0520*/  LDS R7, [R0] ;  /* 0x0000000000077984 */ /* 0x000e220000000800 */
[----:B------:R-:W-:Y:S01]  /*0530*/  IMAD.IADD R5, R10, 0x1, R5 ;  /* 0x000000010a057824 */ /* 0x000fe200078e0205 */
[----:B------:R-:W-:Y:S04]  /*0540*/  BSSY.RECONVERGENT B0, `(.L_x_10) ;  /* 0x0000005000007945 */ /* 0x000fe80003800200 */
[----:B------:R-:W-:Y:S02]  /*0550*/  ISETP.GE.U32.AND P1, PT, R5, 0x7, PT ;  /* 0x000000070500780c */ /* 0x000fe40003f26070 */
[----:B0-----:R-:W-:-:S13]  /*0560*/  ISETP.NE.AND P0, PT, R7, RZ, PT ;  /* 0x000000ff0700720c */ /* 0x001fda0003f05270 */
[----:B------:R-:W-:Y:S05]  /*0570*/  @!P0 BRA `(.L_x_11) ;  /* 0x0000000000048947 */ /* 0x000fea0003800000 */
[----:B------:R0:W-:Y:S02]  /*0580*/  REDG.E.ADD.STRONG.GPU desc[UR6][R2.64], R7 ;  /* 0x000000070200798e */ /* 0x0001e4000c12e106 */
.L_x_11:
[----:B------:R-:W-:Y:S05]  /*0590*/  BSYNC.RECONVERGENT B0 ;  /* 0x0000000000007941 */ /* 0x000fea0003800200 */
.L_x_10:
[C---:B------:R-:W-:Y:S02]  /*05a0*/  IMAD R0, R10.reuse, 0x4, R0 ;  /* 0x000000040a007824 */ /* 0x040fe400078e0200 */
[----:B0-----:R-:W-:Y:S01]  /*05b0*/  IMAD.WIDE.U32 R2, R10, 0x4, R2 ;  /* 0x000000040a027825 */ /* 0x001fe200078e0002 */
[----:B------:R-:W-:Y:S06]  /*05c0*/  @!P1 BRA `(.L_x_12) ;  /* 0xfffffffc00d49947 */ /* 0x000fec000383ffff */
[----:B------:R-:W-:Y:S05]  /*05d0*/  EXIT ;  /* 0x000000000000794d */ /* 0x000fea0003800000 */
.L_x_13:
[----:B------:R-:W-:-:S00]  /*05e0*/  BRA `(.L_x_13) ;  /* 0xfffffffc00fc7947 */ /* 0x000fc0000383ffff */
[----:B------:R-:W-:-:S00]  /*05f0*/  NOP ;  /* 0x0000000000007918 */ /* 0x000fc00000000000 */
        /* <DEDUP_REMOVED lines=8> */
.L_x_14:


//--------------------- .nv.shared._Z17aggregationKernelPcPjj --------------------------
	.section	.nv.shared._Z17aggregationKernelPcPjj,"aw",@nobits
	.sectionflags	@""
	.align	4
.nv.shared._Z17aggregationKernelPcPjj:
	.zero		1052


//--------------------- .nv.shared.reserved.0     --------------------------
	.section	.nv.shared.reserved.0,"aw",@nobits
	.weak		__nv_reservedSMEM_offset_0_alias
	.size		__nv_reservedSMEM_offset_0_alias, 0, 64
	.other		__nv_reservedSMEM_offset_0_alias,@"STO_CUDA_RESERVED_SHARED STV_DEFAULT"
__nv_reservedSMEM_offset_0_alias:
	.zero		0
	.zero		64


//--------------------- .nv.constant0._Z17aggregationKernelPcPjj --------------------------
	.section	.nv.constant0._Z17aggregationKernelPcPjj,"a",@progbits
	.sectionflags	@""
	.align	4
.nv.constant0._Z17aggregationKernelPcPjj:
	.zero		916


//--------------------- SYMBOLS --------------------------

	.type		.nv.reservedSmem.offset0,@object
	.size		.nv.reservedSmem.offset0,0x4
	.type		.nv.reservedSmem.cap,@object
	.size		.nv.reservedSmem.cap,0x4
